	.headerflags	@"EF_CUDA_TEXMODE_UNIFIED EF_CUDA_64BIT_ADDRESS EF_CUDA_ACCELERATORS EF_CUDA_SM90 EF_CUDA_VIRTUAL_SM(EF_CUDA_SM90)"
	.elftype	@"ET_EXEC"


//--------------------- .nv.info                  --------------------------
	.section	.nv.info,"",@"SHT_CUDA_INFO"
	.align	4


	//----- nvinfo : EIATTR_REGCOUNT
	.align		4
        /*0000*/ 	.byte	0x04, 0x2f
        /*0002*/ 	.short	(.L_1 - .L_0)
	.align		4
.L_0:
        /*0004*/ 	.word	index@(triton_poi_fused_convolution_relu_threshold_backward_0)
        /*0008*/ 	.word	0x0000000c


	//----- nvinfo : EIATTR_MIN_STACK_SIZE
	.align		4
.L_1:
        /*000c*/ 	.byte	0x04, 0x12
        /*000e*/ 	.short	(.L_3 - .L_2)
	.align		4
.L_2:
        /*0010*/ 	.word	index@(triton_poi_fused_convolution_relu_threshold_backward_0)
        /*0014*/ 	.word	0x00000000


	//----- nvinfo : EIATTR_FRAME_SIZE
	.align		4
.L_3:
        /*0018*/ 	.byte	0x04, 0x11
        /*001a*/ 	.short	(.L_5 - .L_4)
	.align		4
.L_4:
        /*001c*/ 	.word	index@(triton_poi_fused_convolution_relu_threshold_backward_0)
        /*0020*/ 	.word	0x00000000


	//----- nvinfo : EIATTR_MIN_STACK_SIZE
	.align		4
.L_5:
        /*0024*/ 	.byte	0x04, 0x12
        /*0026*/ 	.short	(.L_7 - .L_6)
	.align		4
.L_6:
        /*0028*/ 	.word	index@(triton_poi_fused_convolution_relu_threshold_backward_0)
        /*002c*/ 	.word	0x00000000
.L_7:


//--------------------- .nv.info.triton_poi_fused_convolution_relu_threshold_backward_0 --------------------------
	.section	.nv.info.triton_poi_fused_convolution_relu_threshold_backward_0,"",@"SHT_CUDA_INFO"
	.sectionflags	@""
	.align	4


	//----- nvinfo : EIATTR_CUDA_API_VERSION
	.align		4
        /*0000*/ 	.byte	0x04, 0x37
        /*0002*/ 	.short	(.L_9 - .L_8)
.L_8:
        /*0004*/ 	.word	0x0000007c


	//----- nvinfo : EIATTR_KPARAM_INFO
	.align		4
.L_9:
        /*0008*/ 	.byte	0x04, 0x17
        /*000a*/ 	.short	(.L_11 - .L_10)
.L_10:
        /*000c*/ 	.word	0x00000000
        /*0010*/ 	.short	0x0003
        /*0012*/ 	.short	0x0018
        /*0014*/ 	.byte	0x00, 0xf0, 0x11, 0x00


	//----- nvinfo : EIATTR_KPARAM_INFO
	.align		4
.L_11:
        /*0018*/ 	.byte	0x04, 0x17
        /*001a*/ 	.short	(.L_13 - .L_12)
.L_12:
        /*001c*/ 	.word	0x00000000
        /*0020*/ 	.short	0x0002
        /*0022*/ 	.short	0x0010
        /*0024*/ 	.byte	0x00, 0xf4, 0x21, 0x00


	//----- nvinfo : EIATTR_KPARAM_INFO
	.align		4
.L_13:
        /*0028*/ 	.byte	0x04, 0x17
        /*002a*/ 	.short	(.L_15 - .L_14)
.L_14:
        /*002c*/ 	.word	0x00000000
        /*0030*/ 	.short	0x0001
        /*0032*/ 	.short	0x0008
        /*0034*/ 	.byte	0x00, 0xf4, 0x21, 0x00


	//----- nvinfo : EIATTR_KPARAM_INFO
	.align		4
.L_15:
        /*0038*/ 	.byte	0x04, 0x17
        /*003a*/ 	.short	(.L_17 - .L_16)
.L_16:
        /*003c*/ 	.word	0x00000000
        /*0040*/ 	.short	0x0000
        /*0042*/ 	.short	0x0000
        /*0044*/ 	.byte	0x00, 0xf4, 0x21, 0x00


	//----- nvinfo : EIATTR_SPARSE_MMA_MASK
	.align		4
.L_17:
        /*0048*/ 	.byte	0x03, 0x50
        /*004a*/ 	.short	0x0000


	//----- nvinfo : EIATTR_MAXREG_COUNT
	.align		4
        /*004c*/ 	.byte	0x03, 0x1b
        /*004e*/ 	.short	0x00ff


	//----- nvinfo : EIATTR_EXIT_INSTR_OFFSETS
	.align		4
        /*0050*/ 	.byte	0x04, 0x1c
        /*0052*/ 	.short	(.L_19 - .L_18)


	//   ....[0]....
.L_18:
        /*0054*/ 	.word	0x000002f0


	//----- nvinfo : EIATTR_REQNTID
	.align		4
.L_19:
        /*0058*/ 	.byte	0x04, 0x10
        /*005a*/ 	.short	(.L_21 - .L_20)
.L_20:
        /*005c*/ 	.word	0x00000080
        /*0060*/ 	.word	0x00000001
        /*0064*/ 	.word	0x00000001


	//----- nvinfo : EIATTR_CBANK_PARAM_SIZE
	.align		4
.L_21:
        /*0068*/ 	.byte	0x03, 0x19
        /*006a*/ 	.short	0x001c


	//----- nvinfo : EIATTR_PARAM_CBANK
	.align		4
        /*006c*/ 	.byte	0x04, 0x0a
        /*006e*/ 	.short	(.L_23 - .L_22)
	.align		4
.L_22:
        /*0070*/ 	.word	index@(.nv.constant0.triton_poi_fused_convolution_relu_threshold_backward_0)
        /*0074*/ 	.short	0x0210
        /*0076*/ 	.short	0x001c


	//----- nvinfo : EIATTR_SW_WAR
	.align		4
.L_23:
        /*0078*/ 	.byte	0x04, 0x36
        /*007a*/ 	.short	(.L_25 - .L_24)
.L_24:
        /*007c*/ 	.word	0x00000008
.L_25:


//--------------------- .nv.callgraph             --------------------------
	.section	.nv.callgraph,"",@"SHT_CUDA_CALLGRAPH"
	.align	4
	.sectionentsize	8
	.align		4
        /*0000*/ 	.word	0x00000000
	.align		4
        /*0004*/ 	.word	0xffffffff
	.align		4
        /*0008*/ 	.word	0x00000000
	.align		4
        /*000c*/ 	.word	0xfffffffe
	.align		4
        /*0010*/ 	.word	0x00000000
	.align		4
        /*0014*/ 	.word	0xfffffffd
	.align		4
        /*0018*/ 	.word	0x00000000
	.align		4
        /*001c*/ 	.word	0xfffffffc


//--------------------- .text.triton_poi_fused_convolution_relu_threshold_backward_0 --------------------------
	.section	.text.triton_poi_fused_convolution_relu_threshold_backward_0,"ax",@progbits
	.align	128
        .global         triton_poi_fused_convolution_relu_threshold_backward_0
        .type           triton_poi_fused_convolution_relu_threshold_backward_0,@function
        .size           triton_poi_fused_convolution_relu_threshold_backward_0,(.L_x_1 - triton_poi_fused_convolution_relu_threshold_backward_0)
        .other          triton_poi_fused_convolution_relu_threshold_backward_0,@"STO_CUDA_ENTRY STV_DEFAULT"
triton_poi_fused_convolution_relu_threshold_backward_0:
.text.triton_poi_fused_convolution_relu_threshold_backward_0:
[----:B------:R-:W-:Y:S01]  /*0000*/  LDC R1, c[0x0][0x28] ;  /* 0x00000a00ff017b82 */ /* 0x000fe20000000800 */
[----:B------:R-:W1:Y:S07]  /*0010*/  S2R R0, SR_TID.X ;  /* 0x0000000000007919 */ /* 0x000e6e0000002100 */
[----:B------:R-:W2:Y:S01]  /*0020*/  LDC.64 R4, c[0x0][0x210] ;  /* 0x00008400ff047b82 */ /* 0x000ea20000000a00 */
[----:B------:R-:W-:Y:S01]  /*0030*/  ULDC.64 UR4, c[0x0][0x208] ;  /* 0x0000820000047ab9 */ /* 0x000fe20000000a00 */
[----:B------:R-:W-:Y:S01]  /*0040*/  ULDC.64 UR6, c[0x0][0x220] ;  /* 0x0000880000067ab9 */ /* 0x000fe20000000a00 */
[----:B------:R-:W3:Y:S01]  /*0050*/  S2R R3, SR_CTAID.X ;  /* 0x0000000000037919 */ /* 0x000ee20000002500 */
[----:B-1----:R-:W-:Y:S01]  /*0060*/  IMAD.SHL.U32 R0, R0, 0x4, RZ ;  /* 0x0000000400007824 */ /* 0x002fe200078e00ff */
[----:B---3--:R-:W-:-:S04]  /*0070*/  SHF.R.S32.HI R7, RZ, 0x16, R3 ;  /* 0x00000016ff077819 */ /* 0x008fc80000011403 */
[----:B------:R-:W-:Y:S02]  /*0080*/  LOP3.LUT R0, R0, 0x1fc, RZ, 0xc0, !PT ;  /* 0x000001fc00007812 */ /* 0x000fe400078ec0ff */
[----:B------:R-:W-:-:S03]  /*0090*/  SGXT R7, R7, 0x1 ;  /* 0x000000010707781a */ /* 0x000fc60000000200 */
[----:B------:R-:W-:Y:S02]  /*00a0*/  IMAD R0, R3, 0x200, R0 ;  /* 0x0000020003007824 */ /* 0x000fe400078e0200 */
[----:B------:R-:W1:Y:S02]  /*00b0*/  LDC.64 R2, c[0x0][0x218] ;  /* 0x00008600ff027b82 */ /* 0x000e640000000a00 */
[----:B--2---:R-:W-:Y:S01]  /*00c0*/  IMAD.WIDE R4, R0, 0x4, R4 ;  /* 0x0000000400047825 */ /* 0x004fe200078e0204 */
[----:B------:R-:W-:-:S04]  /*00d0*/  LEA.HI R7, R7, R0, RZ, 0xc ;  /* 0x0000000007077211 */ /* 0x000fc800078f60ff */
[----:B------:R-:W-:-:S04]  /*00e0*/  SHF.R.S32.HI R7, RZ, 0xc, R7 ;  /* 0x0000000cff077819 */ /* 0x000fc80000011407 */
[----:B------:R-:W-:-:S04]  /*00f0*/  LEA.HI R6, R7, R7, RZ, 0x2 ;  /* 0x0000000707067211 */ /* 0x000fc800078f10ff */
[----:B------:R-:W-:-:S05]  /*0100*/  LOP3.LUT R6, R6, 0xfffffffc, RZ, 0xc0, !PT ;  /* 0xfffffffc06067812 */ /* 0x000fca00078ec0ff */
[----:B------:R-:W-:-:S04]  /*0110*/  IMAD.IADD R7, R7, 0x1, -R6 ;  /* 0x0000000107077824 */ /* 0x000fc800078e0a06 */
[----:B-1----:R-:W-:Y:S02]  /*0120*/  IMAD.WIDE R2, R7, 0x4, R2 ;  /* 0x0000000407027825 */ /* 0x002fe400078e0202 */
[----:B------:R-:W2:Y:S04]  /*0130*/  LDG.E.128 R4, desc[UR4][R4.64] ;  /* 0x0000000404047981 */ /* 0x000ea8000c1e1d00 */
[----:B------:R-:W2:Y:S02]  /*0140*/  LDG.E.EL R2, desc[UR4][R2.64] ;  /* 0x0000000402027981 */ /* 0x000ea4000c2e1900 */
[CC--:B--2---:R-:W-:Y:S01]  /*0150*/  FSETP.GEU.AND P1, PT, R6.reuse, -R2.reuse, PT ;  /* 0x800000020600720b */ /* 0x0c4fe20003f2e000 */
[--C-:B------:R-:W-:Y:S01]  /*0160*/  FADD R8, R6, R2.reuse ;  /* 0x0000000206087221 */ /* 0x100fe20000000000 */
[CC--:B------:R-:W-:Y:S01]  /*0170*/  FSETP.GEU.AND P0, PT, R7.reuse, -R2.reuse, PT ;  /* 0x800000020700720b */ /* 0x0c0fe20003f0e000 */
[--C-:B------:R-:W-:Y:S01]  /*0180*/  FADD R9, R7, R2.reuse ;  /* 0x0000000207097221 */ /* 0x100fe20000000000 */
[C-C-:B------:R-:W-:Y:S01]  /*0190*/  FADD R7, R5.reuse, R2.reuse ;  /* 0x0000000205077221 */ /* 0x140fe20000000000 */
[----:B------:R-:W-:Y:S01]  /*01a0*/  FADD R6, R4, R2 ;  /* 0x0000000204067221 */ /* 0x000fe20000000000 */
[----:B------:R-:W-:-:S02]  /*01b0*/  FSETP.GEU.AND P2, PT, R5, -R2, PT ;  /* 0x800000020500720b */ /* 0x000fc40003f4e000 */
[----:B------:R-:W-:Y:S02]  /*01c0*/  FSETP.GEU.AND P3, PT, R4, -R2, PT ;  /* 0x800000020400720b */ /* 0x000fe40003f6e000 */
[----:B------:R-:W-:Y:S02]  /*01d0*/  FSEL R8, R8, RZ, P1 ;  /* 0x000000ff08087208 */ /* 0x000fe40000800000 */
[----:B------:R-:W-:Y:S02]  /*01e0*/  FSEL R9, R9, RZ, P0 ;  /* 0x000000ff09097208 */ /* 0x000fe40000000000 */
[----:B------:R-:W-:Y:S02]  /*01f0*/  FSEL R7, R7, RZ, P2 ;  /* 0x000000ff07077208 */ /* 0x000fe40001000000 */
[----:B------:R-:W-:Y:S02]  /*0200*/  FSEL R6, R6, RZ, P3 ;  /* 0x000000ff06067208 */ /* 0x000fe40001800000 */
[----:B------:R-:W-:-:S02]  /*0210*/  FSETP.GTU.AND P1, PT, R8, RZ, PT ;  /* 0x000000ff0800720b */ /* 0x000fc40003f2c000 */
[----:B------:R-:W-:Y:S02]  /*0220*/  FSETP.GTU.AND P0, PT, R9, RZ, PT ;  /* 0x000000ff0900720b */ /* 0x000fe40003f0c000 */
[----:B------:R-:W-:Y:S02]  /*0230*/  FSETP.GTU.AND P2, PT, R7, RZ, PT ;  /* 0x000000ff0700720b */ /* 0x000fe40003f4c000 */
[----:B------:R-:W-:Y:S02]  /*0240*/  FSETP.GTU.AND P3, PT, R6, RZ, PT ;  /* 0x000000ff0600720b */ /* 0x000fe40003f6c000 */
[----:B------:R-:W-:Y:S02]  /*0250*/  SEL R2, RZ, 0x1, P1 ;  /* 0x00000001ff027807 */ /* 0x000fe40000800000 */
[----:B------:R-:W-:Y:S02]  /*0260*/  SEL R5, RZ, 0x1, P0 ;  /* 0x00000001ff057807 */ /* 0x000fe40000000000 */
[----:B------:R-:W-:-:S02]  /*0270*/  SEL R4, RZ, 0x1, P2 ;  /* 0x00000001ff047807 */ /* 0x000fc40001000000 */
[----:B------:R-:W-:Y:S02]  /*0280*/  SEL R3, RZ, 0x1, P3 ;  /* 0x00000001ff037807 */ /* 0x000fe40001800000 */
[----:B------:R-:W-:Y:S02]  /*0290*/  PRMT R5, R2, 0x3340, R5 ;  /* 0x0000334002057816 */ /* 0x000fe40000000005 */
[----:B------:R-:W-:Y:S02]  /*02a0*/  IADD3 R2, P0, R0, UR6, RZ ;  /* 0x0000000600027c10 */ /* 0x000fe4000ff1e0ff */
[----:B------:R-:W-:Y:S02]  /*02b0*/  PRMT R4, R3, 0x3340, R4 ;  /* 0x0000334003047816 */ /* 0x000fe40000000004 */
[----:B------:R-:W-:Y:S02]  /*02c0*/  LEA.HI.X.SX32 R3, R0, UR7, 0x1, P0 ;  /* 0x0000000700037c11 */ /* 0x000fe400080f0eff */
[----:B------:R-:W-:-:S05]  /*02d0*/  PRMT R5, R4, 0x5410, R5 ;  /* 0x0000541004057816 */ /* 0x000fca0000000005 */
[----:B------:R-:W-:Y:S01]  /*02e0*/  STG.E desc[UR4][R2.64], R5 ;  /* 0x0000000502007986 */ /* 0x000fe2000c101904 */
[----:B------:R-:W-:Y:S05]  /*02f0*/  EXIT ;  /* 0x000000000000794d */ /* 0x000fea0003800000 */
.L_x_0:
[----:B------:R-:W-:-:S00]  /*0300*/  BRA `(.L_x_0) ;  /* 0xfffffffc00fc7947 */ /* 0x000fc0000383ffff */
[----:B------:R-:W-:-:S00]  /*0310*/  NOP ;  /* 0x0000000000007918 */ /* 0x000fc00000000000 */
        /* <DEDUP_REMOVED lines=14> */
.L_x_1:


//--------------------- .nv.constant0.triton_poi_fused_convolution_relu_threshold_backward_0 --------------------------
	.section	.nv.constant0.triton_poi_fused_convolution_relu_threshold_backward_0,"a",@progbits
	.sectionflags	@""
	.align	4
.nv.constant0.triton_poi_fused_convolution_relu_threshold_backward_0:
	.zero		556
